	.headerflags	@"EF_CUDA_TEXMODE_UNIFIED EF_CUDA_64BIT_ADDRESS EF_CUDA_ACCELERATORS EF_CUDA_SM90 EF_CUDA_VIRTUAL_SM(EF_CUDA_SM90)"
	.elftype	@"ET_EXEC"


//--------------------- .nv.info                  --------------------------
	.section	.nv.info,"",@"SHT_CUDA_INFO"
	.align	4


	//----- nvinfo : EIATTR_REGCOUNT
	.align		4
        /*0000*/ 	.byte	0x04, 0x2f
        /*0002*/ 	.short	(.L_1 - .L_0)
	.align		4
.L_0:
        /*0004*/ 	.word	index@(triton_poi_fused_convolution_1)
        /*0008*/ 	.word	0x00000012


	//----- nvinfo : EIATTR_FRAME_SIZE
	.align		4
.L_1:
        /*000c*/ 	.byte	0x04, 0x11
        /*000e*/ 	.short	(.L_3 - .L_2)
	.align		4
.L_2:
        /*0010*/ 	.word	index@(triton_poi_fused_convolution_1)
        /*0014*/ 	.word	0x00000000


	//----- nvinfo : EIATTR_MIN_STACK_SIZE
	.align		4
.L_3:
        /*0018*/ 	.byte	0x04, 0x12
        /*001a*/ 	.short	(.L_5 - .L_4)
	.align		4
.L_4:
        /*001c*/ 	.word	index@(triton_poi_fused_convolution_1)
        /*0020*/ 	.word	0x00000000
.L_5:


//--------------------- .nv.info.triton_poi_fused_convolution_1 --------------------------
	.section	.nv.info.triton_poi_fused_convolution_1,"",@"SHT_CUDA_INFO"
	.sectionflags	@""
	.align	4


	//----- nvinfo : EIATTR_CUDA_API_VERSION
	.align		4
        /*0000*/ 	.byte	0x04, 0x37
        /*0002*/ 	.short	(.L_7 - .L_6)
.L_6:
        /*0004*/ 	.word	0x00000080


	//----- nvinfo : EIATTR_KPARAM_INFO
	.align		4
.L_7:
        /*0008*/ 	.byte	0x04, 0x17
        /*000a*/ 	.short	(.L_9 - .L_8)
.L_8:
        /*000c*/ 	.word	0x00000000
        /*0010*/ 	.short	0x0004
        /*0012*/ 	.short	0x0018
        /*0014*/ 	.byte	0x00, 0xf4, 0x21, 0x00


	//----- nvinfo : EIATTR_KPARAM_INFO
	.align		4
.L_9:
        /*0018*/ 	.byte	0x04, 0x17
        /*001a*/ 	.short	(.L_11 - .L_10)
.L_10:
        /*001c*/ 	.word	0x00000000
        /*0020*/ 	.short	0x0003
        /*0022*/ 	.short	0x0014
        /*0024*/ 	.byte	0x00, 0xf0, 0x11, 0x00


	//----- nvinfo : EIATTR_KPARAM_INFO
	.align		4
.L_11:
        /*0028*/ 	.byte	0x04, 0x17
        /*002a*/ 	.short	(.L_13 - .L_12)
.L_12:
        /*002c*/ 	.word	0x00000000
        /*0030*/ 	.short	0x0002
        /*0032*/ 	.short	0x0010
        /*0034*/ 	.byte	0x00, 0xf0, 0x11, 0x00


	//----- nvinfo : EIATTR_KPARAM_INFO
	.align		4
.L_13:
        /*0038*/ 	.byte	0x04, 0x17
        /*003a*/ 	.short	(.L_15 - .L_14)
.L_14:
        /*003c*/ 	.word	0x00000000
        /*0040*/ 	.short	0x0001
        /*0042*/ 	.short	0x0008
        /*0044*/ 	.byte	0x00, 0xf4, 0x21, 0x00


	//----- nvinfo : EIATTR_KPARAM_INFO
	.align		4
.L_15:
        /*0048*/ 	.byte	0x04, 0x17
        /*004a*/ 	.short	(.L_17 - .L_16)
.L_16:
        /*004c*/ 	.word	0x00000000
        /*0050*/ 	.short	0x0000
        /*0052*/ 	.short	0x0000
        /*0054*/ 	.byte	0x00, 0xf4, 0x21, 0x00


	//----- nvinfo : EIATTR_SPARSE_MMA_MASK
	.align		4
.L_17:
        /*0058*/ 	.byte	0x03, 0x50
        /*005a*/ 	.short	0x0000


	//----- nvinfo : EIATTR_MAXREG_COUNT
	.align		4
        /*005c*/ 	.byte	0x03, 0x1b
        /*005e*/ 	.short	0x00ff


	//----- nvinfo : EIATTR_EXIT_INSTR_OFFSETS
	.align		4
        /*0060*/ 	.byte	0x04, 0x1c
        /*0062*/ 	.short	(.L_19 - .L_18)


	//   ....[0]....
.L_18:
        /*0064*/ 	.word	0x000003f0


	//   ....[1]....
        /*0068*/ 	.word	0x00000440


	//----- nvinfo : EIATTR_REQNTID
	.align		4
.L_19:
        /*006c*/ 	.byte	0x04, 0x10
        /*006e*/ 	.short	(.L_21 - .L_20)
.L_20:
        /*0070*/ 	.word	0x00000080
        /*0074*/ 	.word	0x00000001
        /*0078*/ 	.word	0x00000001


	//----- nvinfo : EIATTR_CBANK_PARAM_SIZE
	.align		4
.L_21:
        /*007c*/ 	.byte	0x03, 0x19
        /*007e*/ 	.short	0x0020


	//----- nvinfo : EIATTR_PARAM_CBANK
	.align		4
        /*0080*/ 	.byte	0x04, 0x0a
        /*0082*/ 	.short	(.L_23 - .L_22)
	.align		4
.L_22:
        /*0084*/ 	.word	index@(.nv.constant0.triton_poi_fused_convolution_1)
        /*0088*/ 	.short	0x0210
        /*008a*/ 	.short	0x0020


	//----- nvinfo : EIATTR_SW_WAR
	.align		4
.L_23:
        /*008c*/ 	.byte	0x04, 0x36
        /*008e*/ 	.short	(.L_25 - .L_24)
.L_24:
        /*0090*/ 	.word	0x00000008
.L_25:


//--------------------- .nv.callgraph             --------------------------
	.section	.nv.callgraph,"",@"SHT_CUDA_CALLGRAPH"
	.align	4
	.sectionentsize	8
	.align		4
        /*0000*/ 	.word	0x00000000
	.align		4
        /*0004*/ 	.word	0xffffffff
	.align		4
        /*0008*/ 	.word	0x00000000
	.align		4
        /*000c*/ 	.word	0xfffffffe
	.align		4
        /*0010*/ 	.word	0x00000000
	.align		4
        /*0014*/ 	.word	0xfffffffd
	.align		4
        /*0018*/ 	.word	0x00000000
	.align		4
        /*001c*/ 	.word	0xfffffffc


//--------------------- .text.triton_poi_fused_convolution_1 --------------------------
	.section	.text.triton_poi_fused_convolution_1,"ax",@progbits
	.sectionflags	@"SHF_BARRIERS=1"
	.align	128
        .global         triton_poi_fused_convolution_1
        .type           triton_poi_fused_convolution_1,@function
        .size           triton_poi_fused_convolution_1,(.L_x_1 - triton_poi_fused_convolution_1)
        .other          triton_poi_fused_convolution_1,@"STO_CUDA_ENTRY STV_DEFAULT"
triton_poi_fused_convolution_1:
.text.triton_poi_fused_convolution_1:
[----:B------:R-:W0:Y:S01]  /*0000*/  LDC R1, c[0x0][0x28] ;  /* 0x00000a00ff017b82 */ /* 0x000e220000000800 */
[----:B------:R-:W1:Y:S07]  /*0010*/  S2R R3, SR_CTAID.X ;  /* 0x0000000000037919 */ /* 0x000e6e0000002500 */
[----:B------:R-:W2:Y:S01]  /*0020*/  LDC.64 R8, c[0x0][0x210] ;  /* 0x00008400ff087b82 */ /* 0x000ea20000000a00 */
[----:B------:R-:W-:Y:S01]  /*0030*/  UMOV UR4, 0xf0 ;  /* 0x000000f000047882 */ /* 0x000fe20000000000 */
[----:B------:R-:W3:Y:S01]  /*0040*/  S2R R2, SR_TID.X ;  /* 0x0000000000027919 */ /* 0x000ee20000002100 */
[----:B------:R-:W-:Y:S01]  /*0050*/  USHF.R.U32 UR4, UR4, 0x4, URZ ;  /* 0x0000000404047899 */ /* 0x000fe2000800163f */
[----:B------:R-:W-:-:S03]  /*0060*/  UMOV UR5, 0x140 ;  /* 0x0000014000057882 */ /* 0x000fc60000000000 */
[----:B------:R-:W-:-:S04]  /*0070*/  ULOP3.LUT UR5, UR5, 0xf, UR4, 0xf8, !UPT ;  /* 0x0000000f05057892 */ /* 0x000fc8000f8ef804 */
[----:B------:R-:W-:Y:S01]  /*0080*/  USHF.L.U32 UR5, UR5, 0x14, URZ ;  /* 0x0000001405057899 */ /* 0x000fe2000800063f */
[----:B------:R-:W-:Y:S01]  /*0090*/  UMOV UR4, URZ ;  /* 0x0000003f00047c82 */ /* 0x000fe20008000000 */
[----:B------:R-:W4:Y:S01]  /*00a0*/  S2R R5, SR_CTAID.Y ;  /* 0x0000000000057919 */ /* 0x000f220000002600 */
[----:B-1----:R-:W-:Y:S01]  /*00b0*/  IMAD.SHL.U32 R3, R3, 0x10, RZ ;  /* 0x0000001003037824 */ /* 0x002fe200078e00ff */
[----:B---3--:R-:W-:-:S04]  /*00c0*/  SHF.R.U32.HI R0, RZ, 0x4, R2 ;  /* 0x00000004ff007819 */ /* 0x008fc80000011602 */
[----:B------:R-:W-:Y:S01]  /*00d0*/  LOP3.LUT R7, R3, 0xf, R2, 0xf8, !PT ;  /* 0x0000000f03077812 */ /* 0x000fe200078ef802 */
[----:B----4-:R-:W-:Y:S01]  /*00e0*/  IMAD.SHL.U32 R5, R5, 0x10, RZ ;  /* 0x0000001005057824 */ /* 0x010fe200078e00ff */
[----:B------:R-:W-:Y:S02]  /*00f0*/  SGXT.U32 R0, R0, 0x3 ;  /* 0x000000030000781a */ /* 0x000fe40000000000 */
[----:B------:R-:W-:Y:S02]  /*0100*/  ISETP.GE.AND P0, PT, R7, 0x9, PT ;  /* 0x000000090700780c */ /* 0x000fe40003f06270 */
[----:B------:R-:W-:Y:S02]  /*0110*/  LOP3.LUT R4, R0, R5, RZ, 0xfc, !PT ;  /* 0x0000000500047212 */ /* 0x000fe400078efcff */
[----:B------:R-:W-:Y:S02]  /*0120*/  LOP3.LUT R6, R5, 0x8, R0, 0xfe, !PT ;  /* 0x0000000805067812 */ /* 0x000fe400078efe00 */
[C---:B------:R-:W-:Y:S01]  /*0130*/  ISETP.LT.U32.AND P1, PT, R4.reuse, 0xf, !P0 ;  /* 0x0000000f0400780c */ /* 0x040fe20004721070 */
[--C-:B------:R-:W-:Y:S01]  /*0140*/  IMAD R11, R4, 0x9, R7.reuse ;  /* 0x00000009040b7824 */ /* 0x100fe200078e0207 */
[C---:B------:R-:W-:Y:S01]  /*0150*/  ISETP.LT.U32.AND P0, PT, R6.reuse, 0xf, !P0 ;  /* 0x0000000f0600780c */ /* 0x040fe20004701070 */
[----:B------:R-:W-:-:S02]  /*0160*/  IMAD R13, R6, 0x9, R7 ;  /* 0x00000009060d7824 */ /* 0x000fc400078e0207 */
[----:B--2---:R-:W-:Y:S01]  /*0170*/  IMAD.WIDE R6, R11, 0x4, R8 ;  /* 0x000000040b067825 */ /* 0x004fe200078e0208 */
[----:B------:R-:W-:-:S03]  /*0180*/  CS2R R10, SRZ ;  /* 0x00000000000a7805 */ /* 0x000fc6000001ff00 */
[----:B------:R-:W-:-:S04]  /*0190*/  IMAD.WIDE R8, R13, 0x4, R8 ;  /* 0x000000040d087825 */ /* 0x000fc800078e0208 */
[----:B------:R-:W2:Y:S04]  /*01a0*/  @P1 LDG.E.EL R10, desc[UR4][R6.64] ;  /* 0x00000004060a1981 */ /* 0x000ea8000c2e1900 */
[----:B------:R1:W3:Y:S01]  /*01b0*/  @P0 LDG.E.EL R11, desc[UR4][R8.64] ;  /* 0x00000004080b0981 */ /* 0x0002e2000c2e1900 */
[----:B------:R-:W4:Y:S01]  /*01c0*/  S2UR UR5, SR_CgaCtaId ;  /* 0x00000000000579c3 */ /* 0x000f220000008800 */
[C---:B------:R-:W-:Y:S01]  /*01d0*/  LOP3.LUT R4, R2.reuse, 0x7f, RZ, 0xc0, !PT ;  /* 0x0000007f02047812 */ /* 0x040fe200078ec0ff */
[----:B------:R-:W-:Y:S01]  /*01e0*/  UMOV UR4, 0x400 ;  /* 0x0000040000047882 */ /* 0x000fe20000000000 */
[----:B------:R-:W-:Y:S01]  /*01f0*/  SHF.R.U32.HI R13, RZ, 0x2, R2 ;  /* 0x00000002ff0d7819 */ /* 0x000fe20000011602 */
[----:B------:R-:W-:Y:S01]  /*0200*/  IMAD.SHL.U32 R12, R2, 0x10, RZ ;  /* 0x00000010020c7824 */ /* 0x000fe200078e00ff */
[----:B------:R-:W-:-:S02]  /*0210*/  LOP3.LUT R14, R4, 0x80, RZ, 0xfc, !PT ;  /* 0x00000080040e7812 */ /* 0x000fc400078efcff */
[----:B------:R-:W-:Y:S02]  /*0220*/  LOP3.LUT R13, R13, 0x1c, RZ, 0xc0, !PT ;  /* 0x0000001c0d0d7812 */ /* 0x000fe400078ec0ff */
[----:B------:R-:W-:Y:S02]  /*0230*/  SHF.R.U32.HI R14, RZ, 0x2, R14 ;  /* 0x00000002ff0e7819 */ /* 0x000fe4000001160e */
[----:B------:R-:W-:Y:S02]  /*0240*/  LOP3.LUT R12, R12, 0xf0, RZ, 0xc0, !PT ;  /* 0x000000f00c0c7812 */ /* 0x000fe400078ec0ff */
[----:B------:R-:W-:Y:S02]  /*0250*/  LOP3.LUT R14, R14, 0x3c, RZ, 0xc0, !PT ;  /* 0x0000003c0e0e7812 */ /* 0x000fe400078ec0ff */
[----:B------:R-:W-:-:S04]  /*0260*/  LOP3.LUT R2, R5, 0xf, R2, 0xf8, !PT ;  /* 0x0000000f05027812 */ /* 0x000fc800078ef802 */
[C---:B------:R-:W-:Y:S01]  /*0270*/  ISETP.GE.U32.AND P0, PT, R2.reuse, 0xf, PT ;  /* 0x0000000f0200780c */ /* 0x040fe20003f06070 */
[----:B------:R-:W-:Y:S01]  /*0280*/  IMAD.HI.U32 R5, R2, 0x55555556, RZ ;  /* 0x5555555602057827 */ /* 0x000fe200078e00ff */
[----:B----4-:R-:W-:-:S03]  /*0290*/  ULEA UR4, UR5, UR4, 0x18 ;  /* 0x0000000405047291 */ /* 0x010fc6000f8ec03f */
[----:B------:R-:W-:-:S03]  /*02a0*/  IMAD R5, R5, 0x18, R2 ;  /* 0x0000001805057824 */ /* 0x000fc600078e0202 */
[----:B------:R-:W-:Y:S01]  /*02b0*/  VIADD R13, R13, UR4 ;  /* 0x000000040d0d7c36 */ /* 0x000fe20008000000 */
[----:B-1----:R-:W-:Y:S01]  /*02c0*/  LEA.HI R9, R12, UR4, RZ, 0x1e ;  /* 0x000000040c097c11 */ /* 0x002fe2000f8ff0ff */
[----:B------:R-:W-:Y:S01]  /*02d0*/  VIADD R7, R14, UR4 ;  /* 0x000000040e077c36 */ /* 0x000fe20008000000 */
[----:B------:R-:W-:Y:S01]  /*02e0*/  ULDC.64 UR4, c[0x0][0x208] ;  /* 0x0000820000047ab9 */ /* 0x000fe20000000a00 */
[C---:B------:R-:W-:Y:S02]  /*02f0*/  IMAD R13, R4.reuse, 0x4, R13 ;  /* 0x00000004040d7824 */ /* 0x040fe400078e020d */
[----:B------:R-:W-:Y:S01]  /*0300*/  IMAD R8, R4, 0x4, R7 ;  /* 0x0000000404087824 */ /* 0x000fe200078e0207 */
[----:B------:R-:W-:Y:S01]  /*0310*/  LOP3.LUT R4, R0, R3, RZ, 0xfc, !PT ;  /* 0x0000000300047212 */ /* 0x000fe200078efcff */
[----:B------:R-:W-:Y:S01]  /*0320*/  IMAD R9, R12, 0x4, R9 ;  /* 0x000000040c097824 */ /* 0x000fe200078e0209 */
[----:B------:R-:W1:Y:S02]  /*0330*/  LDC.64 R6, c[0x0][0x218] ;  /* 0x00008600ff067b82 */ /* 0x000e640000000a00 */
[----:B------:R-:W-:Y:S01]  /*0340*/  ISETP.LT.AND P1, PT, R4, 0x9, !P0 ;  /* 0x000000090400780c */ /* 0x000fe20004721270 */
[----:B------:R-:W-:Y:S01]  /*0350*/  IMAD R9, R0, 0x4, R9 ;  /* 0x0000000400097824 */ /* 0x000fe200078e0209 */
[----:B------:R-:W-:Y:S01]  /*0360*/  LOP3.LUT R0, R3, 0x8, R0, 0xfe, !PT ;  /* 0x0000000803007812 */ /* 0x000fe200078efe00 */
[----:B------:R-:W-:-:S03]  /*0370*/  IMAD R3, R4, 0x3, R5 ;  /* 0x0000000304037824 */ /* 0x000fc600078e0205 */
[----:B------:R-:W-:Y:S01]  /*0380*/  ISETP.LT.AND P0, PT, R0, 0x9, !P0 ;  /* 0x000000090000780c */ /* 0x000fe20004701270 */
[----:B-1----:R-:W-:Y:S01]  /*0390*/  IMAD.WIDE R2, R3, 0x4, R6 ;  /* 0x0000000403027825 */ /* 0x002fe200078e0206 */
[----:B--2---:R-:W-:Y:S04]  /*03a0*/  STS [R13], R10 ;  /* 0x0000000a0d007388 */ /* 0x004fe80000000800 */
[----:B---3--:R-:W-:Y:S01]  /*03b0*/  STS [R8+0x200], R11 ;  /* 0x0002000b08007388 */ /* 0x008fe20000000800 */
[----:B------:R-:W-:Y:S06]  /*03c0*/  BAR.SYNC.DEFER_BLOCKING 0x0 ;  /* 0x0000000000007b1d */ /* 0x000fec0000010000 */
[----:B------:R-:W1:Y:S04]  /*03d0*/  LDS R15, [R9] ;  /* 0x00000000090f7984 */ /* 0x000e680000000800 */
[----:B-1----:R1:W-:Y:S01]  /*03e0*/  @P1 STG.E desc[UR4][R2.64], R15 ;  /* 0x0000000f02001986 */ /* 0x0023e2000c101904 */
[----:B0-----:R-:W-:Y:S05]  /*03f0*/  @!P0 EXIT ;  /* 0x000000000000894d */ /* 0x001fea0003800000 */
[----:B------:R-:W0:Y:S01]  /*0400*/  LDS R9, [R9+0x20] ;  /* 0x0000200009097984 */ /* 0x000e220000000800 */
[----:B------:R-:W-:-:S04]  /*0410*/  IMAD R5, R0, 0x3, R5 ;  /* 0x0000000300057824 */ /* 0x000fc800078e0205 */
[----:B------:R-:W-:-:S05]  /*0420*/  IMAD.WIDE R6, R5, 0x4, R6 ;  /* 0x0000000405067825 */ /* 0x000fca00078e0206 */
[----:B0-----:R-:W-:Y:S01]  /*0430*/  STG.E desc[UR4][R6.64], R9 ;  /* 0x0000000906007986 */ /* 0x001fe2000c101904 */
[----:B------:R-:W-:Y:S05]  /*0440*/  EXIT ;  /* 0x000000000000794d */ /* 0x000fea0003800000 */
.L_x_0:
[----:B------:R-:W-:-:S00]  /*0450*/  BRA `(.L_x_0) ;  /* 0xfffffffc00fc7947 */ /* 0x000fc0000383ffff */
[----:B------:R-:W-:-:S00]  /*0460*/  NOP ;  /* 0x0000000000007918 */ /* 0x000fc00000000000 */
        /* <DEDUP_REMOVED lines=9> */
.L_x_1:


//--------------------- .nv.shared.triton_poi_fused_convolution_1 --------------------------
	.section	.nv.shared.triton_poi_fused_convolution_1,"aw",@nobits
	.sectionflags	@""
	.align	16
	.zero		1024


//--------------------- .nv.shared.reserved.0     --------------------------
	.section	.nv.shared.reserved.0,"aw",@nobits
	.weak		__nv_reservedSMEM_offset_0_alias
	.size		__nv_reservedSMEM_offset_0_alias, 0, 0
	.other		__nv_reservedSMEM_offset_0_alias,@"STO_CUDA_RESERVED_SHARED STV_DEFAULT"
__nv_reservedSMEM_offset_0_alias:
	.zero		0


//--------------------- .nv.constant0.triton_poi_fused_convolution_1 --------------------------
	.section	.nv.constant0.triton_poi_fused_convolution_1,"a",@progbits
	.sectionflags	@""
	.align	4
.nv.constant0.triton_poi_fused_convolution_1:
	.zero		560


//--------------------- SYMBOLS --------------------------

	.type		.nv.reservedSmem.offset0,@object
	.size		.nv.reservedSmem.offset0,0x4
